	.headerflags	@"EF_CUDA_TEXMODE_UNIFIED EF_CUDA_64BIT_ADDRESS EF_CUDA_ACCELERATORS EF_CUDA_SM90 EF_CUDA_VIRTUAL_SM(EF_CUDA_SM90)"
	.elftype	@"ET_EXEC"


//--------------------- .nv.info                  --------------------------
	.section	.nv.info,"",@"SHT_CUDA_INFO"
	.align	4


	//----- nvinfo : EIATTR_REGCOUNT
	.align		4
        /*0000*/ 	.byte	0x04, 0x2f
        /*0002*/ 	.short	(.L_1 - .L_0)
	.align		4
.L_0:
        /*0004*/ 	.word	index@(triton_poi_fused_add_cat_6)
        /*0008*/ 	.word	0x0000002c


	//----- nvinfo : EIATTR_MIN_STACK_SIZE
	.align		4
.L_1:
        /*000c*/ 	.byte	0x04, 0x12
        /*000e*/ 	.short	(.L_3 - .L_2)
	.align		4
.L_2:
        /*0010*/ 	.word	index@(triton_poi_fused_add_cat_6)
        /*0014*/ 	.word	0x00000000


	//----- nvinfo : EIATTR_FRAME_SIZE
	.align		4
.L_3:
        /*0018*/ 	.byte	0x04, 0x11
        /*001a*/ 	.short	(.L_5 - .L_4)
	.align		4
.L_4:
        /*001c*/ 	.word	index@(triton_poi_fused_add_cat_6)
        /*0020*/ 	.word	0x00000000


	//----- nvinfo : EIATTR_MIN_STACK_SIZE
	.align		4
.L_5:
        /*0024*/ 	.byte	0x04, 0x12
        /*0026*/ 	.short	(.L_7 - .L_6)
	.align		4
.L_6:
        /*0028*/ 	.word	index@(triton_poi_fused_add_cat_6)
        /*002c*/ 	.word	0x00000000
.L_7:


//--------------------- .nv.info.triton_poi_fused_add_cat_6 --------------------------
	.section	.nv.info.triton_poi_fused_add_cat_6,"",@"SHT_CUDA_INFO"
	.sectionflags	@""
	.align	4


	//----- nvinfo : EIATTR_CUDA_API_VERSION
	.align		4
        /*0000*/ 	.byte	0x04, 0x37
        /*0002*/ 	.short	(.L_9 - .L_8)
.L_8:
        /*0004*/ 	.word	0x0000007c


	//----- nvinfo : EIATTR_KPARAM_INFO
	.align		4
.L_9:
        /*0008*/ 	.byte	0x04, 0x17
        /*000a*/ 	.short	(.L_11 - .L_10)
.L_10:
        /*000c*/ 	.word	0x00000000
        /*0010*/ 	.short	0x0008
        /*0012*/ 	.short	0x0040
        /*0014*/ 	.byte	0x00, 0xf0, 0x11, 0x00


	//----- nvinfo : EIATTR_KPARAM_INFO
	.align		4
.L_11:
        /*0018*/ 	.byte	0x04, 0x17
        /*001a*/ 	.short	(.L_13 - .L_12)
.L_12:
        /*001c*/ 	.word	0x00000000
        /*0020*/ 	.short	0x0007
        /*0022*/ 	.short	0x0038
        /*0024*/ 	.byte	0x00, 0xf4, 0x21, 0x00


	//----- nvinfo : EIATTR_KPARAM_INFO
	.align		4
.L_13:
        /*0028*/ 	.byte	0x04, 0x17
        /*002a*/ 	.short	(.L_15 - .L_14)
.L_14:
        /*002c*/ 	.word	0x00000000
        /*0030*/ 	.short	0x0006
        /*0032*/ 	.short	0x0030
        /*0034*/ 	.byte	0x00, 0xf4, 0x21, 0x00


	//----- nvinfo : EIATTR_KPARAM_INFO
	.align		4
.L_15:
        /*0038*/ 	.byte	0x04, 0x17
        /*003a*/ 	.short	(.L_17 - .L_16)
.L_16:
        /*003c*/ 	.word	0x00000000
        /*0040*/ 	.short	0x0005
        /*0042*/ 	.short	0x0028
        /*0044*/ 	.byte	0x00, 0xf4, 0x21, 0x00


	//----- nvinfo : EIATTR_KPARAM_INFO
	.align		4
.L_17:
        /*0048*/ 	.byte	0x04, 0x17
        /*004a*/ 	.short	(.L_19 - .L_18)
.L_18:
        /*004c*/ 	.word	0x00000000
        /*0050*/ 	.short	0x0004
        /*0052*/ 	.short	0x0020
        /*0054*/ 	.byte	0x00, 0xf4, 0x21, 0x00


	//----- nvinfo : EIATTR_KPARAM_INFO
	.align		4
.L_19:
        /*0058*/ 	.byte	0x04, 0x17
        /*005a*/ 	.short	(.L_21 - .L_20)
.L_20:
        /*005c*/ 	.word	0x00000000
        /*0060*/ 	.short	0x0003
        /*0062*/ 	.short	0x0018
        /*0064*/ 	.byte	0x00, 0xf4, 0x21, 0x00


	//----- nvinfo : EIATTR_KPARAM_INFO
	.align		4
.L_21:
        /*0068*/ 	.byte	0x04, 0x17
        /*006a*/ 	.short	(.L_23 - .L_22)
.L_22:
        /*006c*/ 	.word	0x00000000
        /*0070*/ 	.short	0x0002
        /*0072*/ 	.short	0x0010
        /*0074*/ 	.byte	0x00, 0xf4, 0x21, 0x00


	//----- nvinfo : EIATTR_KPARAM_INFO
	.align		4
.L_23:
        /*0078*/ 	.byte	0x04, 0x17
        /*007a*/ 	.short	(.L_25 - .L_24)
.L_24:
        /*007c*/ 	.word	0x00000000
        /*0080*/ 	.short	0x0001
        /*0082*/ 	.short	0x0008
        /*0084*/ 	.byte	0x00, 0xf4, 0x21, 0x00


	//----- nvinfo : EIATTR_KPARAM_INFO
	.align		4
.L_25:
        /*0088*/ 	.byte	0x04, 0x17
        /*008a*/ 	.short	(.L_27 - .L_26)
.L_26:
        /*008c*/ 	.word	0x00000000
        /*0090*/ 	.short	0x0000
        /*0092*/ 	.short	0x0000
        /*0094*/ 	.byte	0x00, 0xf4, 0x21, 0x00


	//----- nvinfo : EIATTR_SPARSE_MMA_MASK
	.align		4
.L_27:
        /*0098*/ 	.byte	0x03, 0x50
        /*009a*/ 	.short	0x0000


	//----- nvinfo : EIATTR_MAXREG_COUNT
	.align		4
        /*009c*/ 	.byte	0x03, 0x1b
        /*009e*/ 	.short	0x00ff


	//----- nvinfo : EIATTR_EXIT_INSTR_OFFSETS
	.align		4
        /*00a0*/ 	.byte	0x04, 0x1c
        /*00a2*/ 	.short	(.L_29 - .L_28)


	//   ....[0]....
.L_28:
        /*00a4*/ 	.word	0x00000b00


	//----- nvinfo : EIATTR_REQNTID
	.align		4
.L_29:
        /*00a8*/ 	.byte	0x04, 0x10
        /*00aa*/ 	.short	(.L_31 - .L_30)
.L_30:
        /*00ac*/ 	.word	0x00000080
        /*00b0*/ 	.word	0x00000001
        /*00b4*/ 	.word	0x00000001


	//----- nvinfo : EIATTR_CBANK_PARAM_SIZE
	.align		4
.L_31:
        /*00b8*/ 	.byte	0x03, 0x19
        /*00ba*/ 	.short	0x0044


	//----- nvinfo : EIATTR_PARAM_CBANK
	.align		4
        /*00bc*/ 	.byte	0x04, 0x0a
        /*00be*/ 	.short	(.L_33 - .L_32)
	.align		4
.L_32:
        /*00c0*/ 	.word	index@(.nv.constant0.triton_poi_fused_add_cat_6)
        /*00c4*/ 	.short	0x0210
        /*00c6*/ 	.short	0x0044


	//----- nvinfo : EIATTR_SW_WAR
	.align		4
.L_33:
        /*00c8*/ 	.byte	0x04, 0x36
        /*00ca*/ 	.short	(.L_35 - .L_34)
.L_34:
        /*00cc*/ 	.word	0x00000008
.L_35:


//--------------------- .nv.callgraph             --------------------------
	.section	.nv.callgraph,"",@"SHT_CUDA_CALLGRAPH"
	.align	4
	.sectionentsize	8
	.align		4
        /*0000*/ 	.word	0x00000000
	.align		4
        /*0004*/ 	.word	0xffffffff
	.align		4
        /*0008*/ 	.word	0x00000000
	.align		4
        /*000c*/ 	.word	0xfffffffe
	.align		4
        /*0010*/ 	.word	0x00000000
	.align		4
        /*0014*/ 	.word	0xfffffffd
	.align		4
        /*0018*/ 	.word	0x00000000
	.align		4
        /*001c*/ 	.word	0xfffffffc


//--------------------- .text.triton_poi_fused_add_cat_6 --------------------------
	.section	.text.triton_poi_fused_add_cat_6,"ax",@progbits
	.align	128
        .global         triton_poi_fused_add_cat_6
        .type           triton_poi_fused_add_cat_6,@function
        .size           triton_poi_fused_add_cat_6,(.L_x_1 - triton_poi_fused_add_cat_6)
        .other          triton_poi_fused_add_cat_6,@"STO_CUDA_ENTRY STV_DEFAULT"
triton_poi_fused_add_cat_6:
.text.triton_poi_fused_add_cat_6:
[----:B------:R-:W-:Y:S01]  /*0000*/  LDC R1, c[0x0][0x28] ;  /* 0x00000a00ff017b82 */ /* 0x000fe20000000800 */
[----:B------:R-:W1:Y:S01]  /*0010*/  S2R R0, SR_TID.X ;  /* 0x0000000000007919 */ /* 0x000e620000002100 */
[----:B------:R-:W-:Y:S01]  /*0020*/  ULDC.64 UR4, c[0x0][0x220] ;  /* 0x0000880000047ab9 */ /* 0x000fe20000000a00 */
[----:B------:R-:W-:Y:S01]  /*0030*/  ULDC.64 UR6, c[0x0][0x228] ;  /* 0x00008a0000067ab9 */ /* 0x000fe20000000a00 */
[----:B------:R-:W-:Y:S01]  /*0040*/  CS2R R8, SRZ ;  /* 0x0000000000087805 */ /* 0x000fe2000001ff00 */
[----:B------:R-:W2:Y:S01]  /*0050*/  S2R R3, SR_CTAID.X ;  /* 0x0000000000037919 */ /* 0x000ea20000002500 */
[----:B------:R-:W-:Y:S01]  /*0060*/  CS2R R10, SRZ ;  /* 0x00000000000a7805 */ /* 0x000fe2000001ff00 */
[----:B-1----:R-:W-:-:S05]  /*0070*/  IMAD.SHL.U32 R0, R0, 0x4, RZ ;  /* 0x0000000400007824 */ /* 0x002fca00078e00ff */
[----:B------:R-:W-:-:S05]  /*0080*/  LOP3.LUT R0, R0, 0x1fc, RZ, 0xc0, !PT ;  /* 0x000001fc00007812 */ /* 0x000fca00078ec0ff */
[----:B--2---:R-:W-:-:S05]  /*0090*/  IMAD R2, R3, 0x200, R0 ;  /* 0x0000020003027824 */ /* 0x004fca00078e0200 */
[----:B------:R-:W-:-:S04]  /*00a0*/  SHF.R.S32.HI R3, RZ, 0x1f, R2 ;  /* 0x0000001fff037819 */ /* 0x000fc80000011402 */
[CC--:B------:R-:W-:Y:S02]  /*00b0*/  LEA.HI R0, R3.reuse, R2.reuse, RZ, 0x8 ;  /* 0x0000000203007211 */ /* 0x0c0fe400078f40ff */
[----:B------:R-:W-:Y:S02]  /*00c0*/  LEA.HI R34, R3, R2, RZ, 0xe ;  /* 0x0000000203227211 */ /* 0x000fe400078f70ff */
[----:B------:R-:W-:Y:S02]  /*00d0*/  SHF.R.S32.HI R4, RZ, 0x8, R0 ;  /* 0x00000008ff047819 */ /* 0x000fe40000011400 */
[----:B------:R-:W-:Y:S02]  /*00e0*/  LOP3.LUT R5, R0, 0xffffff00, RZ, 0xc0, !PT ;  /* 0xffffff0000057812 */ /* 0x000fe400078ec0ff */
[----:B------:R-:W-:Y:S02]  /*00f0*/  LEA.HI R3, R4, R4, RZ, 0x6 ;  /* 0x0000000404037211 */ /* 0x000fe400078f30ff */
[----:B------:R-:W-:Y:S01]  /*0100*/  SHF.R.S32.HI R0, RZ, 0xe, R34 ;  /* 0x0000000eff007819 */ /* 0x000fe20000011422 */
[----:B------:R-:W-:Y:S01]  /*0110*/  IMAD.IADD R5, R2, 0x1, -R5 ;  /* 0x0000000102057824 */ /* 0x000fe200078e0a05 */
[----:B------:R-:W-:-:S03]  /*0120*/  LOP3.LUT R3, R3, 0xffffffc0, RZ, 0xc0, !PT ;  /* 0xffffffc003037812 */ /* 0x000fc600078ec0ff */
[----:B------:R-:W-:Y:S02]  /*0130*/  IMAD R5, R0, 0xc00, R5 ;  /* 0x00000c0000057824 */ /* 0x000fe400078e0205 */
[----:B------:R-:W-:-:S03]  /*0140*/  IMAD.IADD R3, R4, 0x1, -R3 ;  /* 0x0000000104037824 */ /* 0x000fc600078e0a03 */
[----:B------:R-:W-:Y:S01]  /*0150*/  SHF.R.S32.HI R7, RZ, 0x1f, R5 ;  /* 0x0000001fff077819 */ /* 0x000fe20000011405 */
[----:B------:R-:W-:-:S05]  /*0160*/  IMAD.SHL.U32 R4, R3, 0x100, RZ ;  /* 0x0000010003047824 */ /* 0x000fca00078e00ff */
[----:B------:R-:W-:-:S04]  /*0170*/  IADD3 R5, P0, R4, R5, RZ ;  /* 0x0000000504057210 */ /* 0x000fc80007f1e0ff */
[----:B------:R-:W-:Y:S01]  /*0180*/  LEA.HI.X.SX32 R36, R4, R7, 0x1, P0 ;  /* 0x0000000704247211 */ /* 0x000fe200000f0eff */
[----:B------:R-:W-:Y:S01]  /*0190*/  VIADD R4, R3, 0xffffffe4 ;  /* 0xffffffe403047836 */ /* 0x000fe20000000000 */
[----:B------:R-:W-:Y:S01]  /*01a0*/  CS2R R6, SRZ ;  /* 0x0000000000067805 */ /* 0x000fe2000001ff00 */
[C---:B------:R-:W-:Y:S01]  /*01b0*/  IMAD.SHL.U32 R37, R5.reuse, 0x4, RZ ;  /* 0x0000000405257824 */ /* 0x040fe200078e00ff */
[----:B------:R-:W-:Y:S02]  /*01c0*/  SHF.L.U64.HI R36, R5, 0x2, R36 ;  /* 0x0000000205247819 */ /* 0x000fe40000010224 */
[----:B------:R-:W-:Y:S02]  /*01d0*/  ISETP.GE.U32.AND P0, PT, R4, 0xc, PT ;  /* 0x0000000c0400780c */ /* 0x000fe40003f06070 */
[----:B------:R-:W-:Y:S02]  /*01e0*/  CS2R R4, SRZ ;  /* 0x0000000000047805 */ /* 0x000fe4000001ff00 */
[----:B------:R-:W-:-:S02]  /*01f0*/  IADD3 R38, P1, R37, UR4, RZ ;  /* 0x0000000425267c10 */ /* 0x000fc4000ff3e0ff */
[----:B------:R-:W-:Y:S02]  /*0200*/  IADD3 R28, P2, R37, UR6, RZ ;  /* 0x00000006251c7c10 */ /* 0x000fe4000ff5e0ff */
[----:B------:R-:W-:Y:S01]  /*0210*/  IADD3.X R39, R36, UR5, RZ, P1, !PT ;  /* 0x0000000524277c10 */ /* 0x000fe20008ffe4ff */
[----:B------:R-:W-:Y:S01]  /*0220*/  ULDC.64 UR4, c[0x0][0x208] ;  /* 0x0000820000047ab9 */ /* 0x000fe20000000a00 */
[----:B------:R-:W-:Y:S01]  /*0230*/  IADD3.X R29, R36, UR7, RZ, P2, !PT ;  /* 0x00000007241d7c10 */ /* 0x000fe200097fe4ff */
[C---:B------:R-:W-:Y:S01]  /*0240*/  VIADD R12, R3.reuse, 0xffffffd8 ;  /* 0xffffffd8030c7836 */ /* 0x040fe20000000000 */
[----:B------:R-:W-:Y:S02]  /*0250*/  CS2R R14, SRZ ;  /* 0x00000000000e7805 */ /* 0x000fe4000001ff00 */
[----:B------:R-:W-:Y:S02]  /*0260*/  CS2R R16, SRZ ;  /* 0x0000000000107805 */ /* 0x000fe4000001ff00 */
[----:B------:R-:W-:Y:S01]  /*0270*/  CS2R R18, SRZ ;  /* 0x0000000000127805 */ /* 0x000fe2000001ff00 */
[----:B------:R-:W2:Y:S01]  /*0280*/  @!P0 LDG.E.128 R4, desc[UR4][R38.64+-0x7000] ;  /* 0xff90000426048981 */ /* 0x000ea2000c1e1d00 */
[----:B------:R-:W-:Y:S01]  /*0290*/  ISETP.GT.AND P3, PT, R3, 0x33, PT ;  /* 0x000000330300780c */ /* 0x000fe20003f64270 */
[----:B------:R-:W-:-:S02]  /*02a0*/  ULDC.64 UR6, c[0x0][0x230] ;  /* 0x00008c0000067ab9 */ /* 0x000fc40000000a00 */
[----:B------:R-:W3:Y:S01]  /*02b0*/  @!P0 LDG.E.128 R8, desc[UR4][R28.64+-0x7000] ;  /* 0xff9000041c088981 */ /* 0x000ee2000c1e1d00 */
[----:B------:R-:W-:Y:S02]  /*02c0*/  ISETP.GE.U32.AND P4, PT, R12, 0xc, PT ;  /* 0x0000000c0c00780c */ /* 0x000fe40003f86070 */
[----:B------:R-:W-:-:S11]  /*02d0*/  CS2R R12, SRZ ;  /* 0x00000000000c7805 */ /* 0x000fd6000001ff00 */
[----:B------:R-:W4:Y:S04]  /*02e0*/  @!P4 LDG.E.128 R12, desc[UR4][R38.64+-0xa000] ;  /* 0xff600004260cc981 */ /* 0x000f28000c1e1d00 */
[----:B------:R-:W5:Y:S01]  /*02f0*/  @!P4 LDG.E.128 R16, desc[UR4][R28.64+-0xa000] ;  /* 0xff6000041c10c981 */ /* 0x000f62000c1e1d00 */
[C---:B------:R-:W-:Y:S01]  /*0300*/  ISETP.GE.AND P1, PT, R3.reuse, 0x10, PT ;  /* 0x000000100300780c */ /* 0x040fe20003f26270 */
[----:B------:R-:W-:Y:S01]  /*0310*/  VIADD R3, R3, 0xfffffff0 ;  /* 0xfffffff003037836 */ /* 0x000fe20000000000 */
[----:B------:R-:W-:Y:S02]  /*0320*/  IADD3 R40, P5, R37, UR6, RZ ;  /* 0x0000000625287c10 */ /* 0x000fe4000ffbe0ff */
[----:B------:R-:W-:Y:S02]  /*0330*/  CS2R R26, SRZ ;  /* 0x00000000001a7805 */ /* 0x000fe4000001ff00 */
[----:B------:R-:W-:-:S02]  /*0340*/  CS2R R20, SRZ ;  /* 0x0000000000147805 */ /* 0x000fc4000001ff00 */
[----:B------:R-:W-:Y:S02]  /*0350*/  CS2R R22, SRZ ;  /* 0x0000000000167805 */ /* 0x000fe4000001ff00 */
[----:B------:R-:W-:Y:S02]  /*0360*/  ISETP.GE.U32.AND P2, PT, R3, 0xc, PT ;  /* 0x0000000c0300780c */ /* 0x000fe40003f46070 */
[----:B------:R-:W-:Y:S02]  /*0370*/  IADD3.X R41, R36, UR7, RZ, P5, !PT ;  /* 0x0000000724297c10 */ /* 0x000fe4000affe4ff */
[----:B------:R-:W-:Y:S01]  /*0380*/  CS2R R30, SRZ ;  /* 0x00000000001e7805 */ /* 0x000fe2000001ff00 */
[----:B------:R-:W-:Y:S01]  /*0390*/  ULDC.64 UR6, c[0x0][0x238] ;  /* 0x00008e0000067ab9 */ /* 0x000fe20000000a00 */
[----:B------:R1:W5:Y:S02]  /*03a0*/  @P3 LDG.E.128 R20, desc[UR4][R28.64+-0xd000] ;  /* 0xff3000041c143981 */ /* 0x000364000c1e1d00 */
[----:B-1----:R-:W-:-:S06]  /*03b0*/  CS2R R28, SRZ ;  /* 0x00000000001c7805 */ /* 0x002fcc000001ff00 */
[----:B------:R-:W5:Y:S01]  /*03c0*/  @P3 LDG.E.128 R28, desc[UR4][R40.64+-0xd000] ;  /* 0xff300004281c3981 */ /* 0x000f62000c1e1d00 */
[----:B--2---:R-:W-:Y:S02]  /*03d0*/  SEL R25, R4, RZ, !P0 ;  /* 0x000000ff04197207 */ /* 0x004fe40004000000 */
[----:B---3--:R-:W-:-:S05]  /*03e0*/  SEL R8, R8, RZ, !P0 ;  /* 0x000000ff08087207 */ /* 0x008fca0004000000 */
[----:B------:R-:W-:Y:S01]  /*03f0*/  FADD R3, R25, R8 ;  /* 0x0000000819037221 */ /* 0x000fe20000000000 */
[----:B------:R-:W-:Y:S02]  /*0400*/  CS2R R24, SRZ ;  /* 0x0000000000187805 */ /* 0x000fe4000001ff00 */
[----:B------:R-:W-:Y:S02]  /*0410*/  SEL R4, R5, RZ, !P0 ;  /* 0x000000ff05047207 */ /* 0x000fe40004000000 */
[----:B------:R-:W-:Y:S02]  /*0420*/  SEL R5, R6, RZ, !P0 ;  /* 0x000000ff06057207 */ /* 0x000fe40004000000 */
[----:B------:R1:W2:Y:S01]  /*0430*/  @!P4 LDG.E.128 R24, desc[UR4][R40.64+-0xa000] ;  /* 0xff6000042818c981 */ /* 0x0002a2000c1e1d00 */
[----:B------:R-:W-:Y:S02]  /*0440*/  SEL R9, R9, RZ, !P0 ;  /* 0x000000ff09097207 */ /* 0x000fe40004000000 */
[----:B------:R-:W-:-:S02]  /*0450*/  SEL R10, R10, RZ, !P0 ;  /* 0x000000ff0a0a7207 */ /* 0x000fc40004000000 */
[----:B------:R-:W-:Y:S01]  /*0460*/  SEL R11, R11, RZ, !P0 ;  /* 0x000000ff0b0b7207 */ /* 0x000fe20004000000 */
[----:B------:R-:W-:Y:S01]  /*0470*/  FADD R33, R4, R9 ;  /* 0x0000000904217221 */ /* 0x000fe20000000000 */
[----:B------:R-:W-:Y:S01]  /*0480*/  SEL R4, R7, RZ, !P0 ;  /* 0x000000ff07047207 */ /* 0x000fe20004000000 */
[----:B------:R-:W-:Y:S01]  /*0490*/  FADD R32, R5, R10 ;  /* 0x0000000a05207221 */ /* 0x000fe20000000000 */
[----:B----4-:R-:W-:Y:S02]  /*04a0*/  SEL R5, R12, RZ, !P4 ;  /* 0x000000ff0c057207 */ /* 0x010fe40006000000 */
[----:B-----5:R-:W-:Y:S01]  /*04b0*/  SEL R8, R16, RZ, !P4 ;  /* 0x000000ff10087207 */ /* 0x020fe20006000000 */
[----:B------:R-:W-:Y:S01]  /*04c0*/  FADD R35, R4, R11 ;  /* 0x0000000b04237221 */ /* 0x000fe20000000000 */
[----:B------:R-:W-:-:S03]  /*04d0*/  CS2R R6, SRZ ;  /* 0x0000000000067805 */ /* 0x000fc6000001ff00 */
[----:B------:R-:W-:Y:S01]  /*04e0*/  FADD R8, R5, R8 ;  /* 0x0000000805087221 */ /* 0x000fe20000000000 */
[----:B------:R-:W-:-:S06]  /*04f0*/  CS2R R4, SRZ ;  /* 0x0000000000047805 */ /* 0x000fcc000001ff00 */
[----:B------:R-:W3:Y:S01]  /*0500*/  @P3 LDG.E.128 R4, desc[UR4][R38.64+-0xd000] ;  /* 0xff30000426043981 */ /* 0x000ee2000c1e1d00 */
[----:B------:R-:W-:Y:S02]  /*0510*/  SEL R13, R13, RZ, !P4 ;  /* 0x000000ff0d0d7207 */ /* 0x000fe40006000000 */
[----:B------:R-:W-:Y:S02]  /*0520*/  SEL R12, R17, RZ, !P4 ;  /* 0x000000ff110c7207 */ /* 0x000fe40006000000 */
[----:B------:R-:W-:-:S03]  /*0530*/  SEL R14, R14, RZ, !P4 ;  /* 0x000000ff0e0e7207 */ /* 0x000fc60006000000 */
[----:B------:R-:W-:Y:S01]  /*0540*/  FADD R12, R13, R12 ;  /* 0x0000000c0d0c7221 */ /* 0x000fe20000000000 */
[----:B------:R-:W-:Y:S02]  /*0550*/  SEL R13, R18, RZ, !P4 ;  /* 0x000000ff120d7207 */ /* 0x000fe40006000000 */
[----:B------:R-:W-:Y:S02]  /*0560*/  SEL R16, R19, RZ, !P4 ;  /* 0x000000ff13107207 */ /* 0x000fe40006000000 */
[----:B------:R-:W-:Y:S01]  /*0570*/  SEL R15, R15, RZ, !P4 ;  /* 0x000000ff0f0f7207 */ /* 0x000fe20006000000 */
[----:B------:R-:W-:Y:S01]  /*0580*/  FADD R13, R14, R13 ;  /* 0x0000000d0e0d7221 */ /* 0x000fe20000000000 */
[----:B------:R-:W4:Y:S01]  /*0590*/  LDC.64 R18, c[0x0][0x218] ;  /* 0x00008600ff127b82 */ /* 0x000f220000000a00 */
[----:B-1----:R-:W-:Y:S02]  /*05a0*/  IADD3 R40, P5, R37, UR6, RZ ;  /* 0x0000000625287c10 */ /* 0x002fe4000ffbe0ff */
[----:B------:R-:W-:-:S02]  /*05b0*/  FADD R16, R15, R16 ;  /* 0x000000100f107221 */ /* 0x000fc40000000000 */
[----:B------:R-:W-:Y:S02]  /*05c0*/  IADD3.X R41, R36, UR7, RZ, P5, !PT ;  /* 0x0000000724297c10 */ /* 0x000fe4000affe4ff */
[----:B------:R-:W-:Y:S02]  /*05d0*/  SEL R17, R20, RZ, P3 ;  /* 0x000000ff14117207 */ /* 0x000fe40001800000 */
[----:B------:R-:W-:Y:S01]  /*05e0*/  CS2R R10, SRZ ;  /* 0x00000000000a7805 */ /* 0x000fe2000001ff00 */
[----:B------:R-:W1:Y:S01]  /*05f0*/  LDC.64 R36, c[0x0][0x240] ;  /* 0x00009000ff247b82 */ /* 0x000e620000000a00 */
[----:B------:R-:W-:Y:S02]  /*0600*/  SEL R21, R21, RZ, P3 ;  /* 0x000000ff15157207 */ /* 0x000fe40001800000 */
[----:B------:R-:W-:Y:S02]  /*0610*/  SEL R22, R22, RZ, P3 ;  /* 0x000000ff16167207 */ /* 0x000fe40001800000 */
[----:B--2---:R-:W-:-:S02]  /*0620*/  SEL R25, R25, RZ, !P4 ;  /* 0x000000ff19197207 */ /* 0x004fc40006000000 */
[----:B------:R-:W-:Y:S02]  /*0630*/  SEL R14, R26, RZ, !P4 ;  /* 0x000000ff1a0e7207 */ /* 0x000fe40006000000 */
[----:B------:R-:W-:Y:S01]  /*0640*/  SEL R27, R27, RZ, !P4 ;  /* 0x000000ff1b1b7207 */ /* 0x000fe20006000000 */
[----:B------:R-:W-:Y:S02]  /*0650*/  FADD R26, R12, R25 ;  /* 0x000000190c1a7221 */ /* 0x000fe40000000000 */
[----:B------:R-:W-:Y:S01]  /*0660*/  FADD R25, R13, R14 ;  /* 0x0000000e0d197221 */ /* 0x000fe20000000000 */
[----:B------:R-:W-:Y:S02]  /*0670*/  CS2R R12, SRZ ;  /* 0x00000000000c7805 */ /* 0x000fe4000001ff00 */
[----:B------:R-:W-:Y:S02]  /*0680*/  CS2R R14, SRZ ;  /* 0x00000000000e7805 */ /* 0x000fe4000001ff00 */
[----:B------:R-:W-:Y:S01]  /*0690*/  SEL R9, R24, RZ, !P4 ;  /* 0x000000ff18097207 */ /* 0x000fe20006000000 */
[----:B------:R-:W-:Y:S01]  /*06a0*/  FADD R20, R16, R27 ;  /* 0x0000001b10147221 */ /* 0x000fe20000000000 */
[----:B------:R-:W-:-:S03]  /*06b0*/  LOP3.LUT R27, R34, 0xffffc000, RZ, 0xc0, !PT ;  /* 0xffffc000221b7812 */ /* 0x000fc600078ec0ff */
[----:B------:R-:W-:Y:S01]  /*06c0*/  FADD R24, R8, R9 ;  /* 0x0000000908187221 */ /* 0x000fe20000000000 */
[----:B------:R-:W2:Y:S01]  /*06d0*/  @P3 LDG.E.128 R12, desc[UR4][R40.64+-0xd000] ;  /* 0xff300004280c3981 */ /* 0x000ea2000c1e1d00 */
[----:B------:R-:W-:Y:S01]  /*06e0*/  CS2R R8, SRZ ;  /* 0x0000000000087805 */ /* 0x000fe2000001ff00 */
[----:B------:R-:W-:-:S05]  /*06f0*/  IMAD.IADD R27, R2, 0x1, -R27 ;  /* 0x00000001021b7824 */ /* 0x000fca00078e0a1b */
[----:B------:R5:W2:Y:S01]  /*0700*/  @!P2 LDG.E.128 R8, desc[UR4][R38.64+-0x4000] ;  /* 0xffc000042608a981 */ /* 0x000aa2000c1e1d00 */
[----:B---3--:R-:W-:Y:S02]  /*0710*/  SEL R4, R4, RZ, P3 ;  /* 0x000000ff04047207 */ /* 0x008fe40001800000 */
[----:B------:R-:W-:-:S03]  /*0720*/  SEL R16, R5, RZ, P3 ;  /* 0x000000ff05107207 */ /* 0x000fc60001800000 */
[----:B------:R-:W-:Y:S01]  /*0730*/  FADD R4, R4, R17 ;  /* 0x0000001104047221 */ /* 0x000fe20000000000 */
[----:B-----5:R-:W-:Y:S02]  /*0740*/  IMAD R39, R0, 0x1000, R27 ;  /* 0x0000100000277824 */ /* 0x020fe400078e021b */
[----:B------:R-:W-:Y:S01]  /*0750*/  FADD R21, R16, R21 ;  /* 0x0000001510157221 */ /* 0x000fe20000000000 */
[----:B------:R-:W-:Y:S01]  /*0760*/  CS2R R16, SRZ ;  /* 0x0000000000107805 */ /* 0x000fe2000001ff00 */
[----:B----4-:R-:W-:Y:S01]  /*0770*/  IMAD.WIDE R38, R39, 0x4, R18 ;  /* 0x0000000427267825 */ /* 0x010fe200078e0212 */
[----:B------:R-:W-:Y:S02]  /*0780*/  CS2R R18, SRZ ;  /* 0x0000000000127805 */ /* 0x000fe4000001ff00 */
[----:B------:R-:W-:-:S04]  /*0790*/  SEL R5, R6, RZ, P3 ;  /* 0x000000ff06057207 */ /* 0x000fc80001800000 */
[----:B------:R-:W3:Y:S01]  /*07a0*/  @!P1 LDG.E.128 R16, desc[UR4][R38.64] ;  /* 0x0000000426109981 */ /* 0x000ee2000c1e1d00 */
[----:B------:R-:W-:Y:S01]  /*07b0*/  FADD R22, R5, R22 ;  /* 0x0000001605167221 */ /* 0x000fe20000000000 */
[----:B------:R-:W-:Y:S01]  /*07c0*/  SEL R34, R7, RZ, P3 ;  /* 0x000000ff07227207 */ /* 0x000fe20001800000 */
[----:B-1----:R-:W-:Y:S01]  /*07d0*/  IMAD.WIDE R6, R2, 0x4, R36 ;  /* 0x0000000402067825 */ /* 0x002fe200078e0224 */
[----:B------:R-:W-:-:S05]  /*07e0*/  SEL R5, R28, RZ, P3 ;  /* 0x000000ff1c057207 */ /* 0x000fca0001800000 */
[----:B------:R-:W-:Y:S02]  /*07f0*/  FADD R28, R4, R5 ;  /* 0x00000005041c7221 */ /* 0x000fe40000000000 */
[----:B------:R-:W4:Y:S01]  /*0800*/  LDG.E.128 R4, desc[UR4][R6.64] ;  /* 0x0000000406047981 */ /* 0x000f22000c1e1d00 */
[----:B------:R-:W-:Y:S01]  /*0810*/  SEL R23, R23, RZ, P3 ;  /* 0x000000ff17177207 */ /* 0x000fe20001800000 */
[----:B------:R-:W-:Y:S01]  /*0820*/  IMAD R0, R0, 0x8300, R27 ;  /* 0x0000830000007824 */ /* 0x000fe200078e021b */
[----:B------:R-:W-:Y:S02]  /*0830*/  SEL R27, R30, RZ, P3 ;  /* 0x000000ff1e1b7207 */ /* 0x000fe40001800000 */
[----:B------:R-:W-:Y:S01]  /*0840*/  SEL R30, R31, RZ, P3 ;  /* 0x000000ff1f1e7207 */ /* 0x000fe20001800000 */
[----:B------:R-:W-:Y:S01]  /*0850*/  FADD R23, R34, R23 ;  /* 0x0000001722177221 */ /* 0x000fe20000000000 */
[----:B------:R-:W-:Y:S01]  /*0860*/  SEL R34, R29, RZ, P3 ;  /* 0x000000ff1d227207 */ /* 0x000fe20001800000 */
[----:B------:R-:W-:-:S02]  /*0870*/  FADD R22, R22, R27 ;  /* 0x0000001b16167221 */ /* 0x000fc40000000000 */
[----:B------:R-:W-:Y:S02]  /*0880*/  FADD R30, R23, R30 ;  /* 0x0000001e171e7221 */ /* 0x000fe40000000000 */
[----:B------:R-:W-:Y:S01]  /*0890*/  FADD R21, R21, R34 ;  /* 0x0000002215157221 */ /* 0x000fe20000000000 */
[----:B--2---:R-:W-:Y:S02]  /*08a0*/  SEL R27, R12, RZ, P3 ;  /* 0x000000ff0c1b7207 */ /* 0x004fe40001800000 */
[----:B------:R-:W-:Y:S02]  /*08b0*/  SEL R12, R13, RZ, P3 ;  /* 0x000000ff0d0c7207 */ /* 0x000fe40001800000 */
[----:B------:R-:W-:Y:S02]  /*08c0*/  SEL R23, R14, RZ, P3 ;  /* 0x000000ff0e177207 */ /* 0x000fe40001800000 */
[----:B------:R-:W-:Y:S01]  /*08d0*/  SEL R15, R15, RZ, P3 ;  /* 0x000000ff0f0f7207 */ /* 0x000fe20001800000 */
[----:B------:R-:W-:-:S02]  /*08e0*/  FADD R21, R21, R12 ;  /* 0x0000000c15157221 */ /* 0x000fc40000000000 */
[----:B------:R-:W-:Y:S01]  /*08f0*/  FADD R22, R22, R23 ;  /* 0x0000001716167221 */ /* 0x000fe20000000000 */
[----:B------:R-:W1:Y:S01]  /*0900*/  LDC.64 R12, c[0x0][0x210] ;  /* 0x00008400ff0c7b82 */ /* 0x000e620000000a00 */
[----:B------:R-:W-:Y:S01]  /*0910*/  FADD R23, R30, R15 ;  /* 0x0000000f1e177221 */ /* 0x000fe20000000000 */
[----:B------:R-:W-:-:S06]  /*0920*/  FADD R28, R28, R27 ;  /* 0x0000001b1c1c7221 */ /* 0x000fcc0000000000 */
[----:B------:R-:W2:Y:S01]  /*0930*/  LDC.64 R14, c[0x0][0x248] ;  /* 0x00009200ff0e7b82 */ /* 0x000ea20000000a00 */
[----:B------:R-:W-:Y:S02]  /*0940*/  @P4 FSEL R24, R28, RZ, P3 ;  /* 0x000000ff1c184208 */ /* 0x000fe40001800000 */
[----:B------:R-:W-:Y:S02]  /*0950*/  SEL R8, R8, RZ, !P2 ;  /* 0x000000ff08087207 */ /* 0x000fe40005000000 */
[----:B------:R-:W-:Y:S02]  /*0960*/  @P4 FSEL R26, R21, RZ, P3 ;  /* 0x000000ff151a4208 */ /* 0x000fe40001800000 */
[----:B------:R-:W-:Y:S02]  /*0970*/  @P4 FSEL R25, R22, RZ, P3 ;  /* 0x000000ff16194208 */ /* 0x000fe40001800000 */
[----:B------:R-:W-:Y:S02]  /*0980*/  @P4 FSEL R20, R23, RZ, P3 ;  /* 0x000000ff17144208 */ /* 0x000fe40001800000 */
[----:B------:R-:W-:-:S02]  /*0990*/  @P2 FSEL R8, R3, R24, !P0 ;  /* 0x0000001803082208 */ /* 0x000fc40004000000 */
[----:B---3--:R-:W-:Y:S02]  /*09a0*/  SEL R3, R16, RZ, !P1 ;  /* 0x000000ff10037207 */ /* 0x008fe40004800000 */
[----:B------:R-:W-:Y:S02]  /*09b0*/  SEL R16, R17, RZ, !P1 ;  /* 0x000000ff11107207 */ /* 0x000fe40004800000 */
[----:B------:R-:W-:Y:S02]  /*09c0*/  SEL R9, R9, RZ, !P2 ;  /* 0x000000ff09097207 */ /* 0x000fe40005000000 */
[----:B------:R-:W-:Y:S02]  /*09d0*/  SEL R10, R10, RZ, !P2 ;  /* 0x000000ff0a0a7207 */ /* 0x000fe40005000000 */
[----:B------:R-:W-:Y:S02]  /*09e0*/  SEL R11, R11, RZ, !P2 ;  /* 0x000000ff0b0b7207 */ /* 0x000fe40005000000 */
[----:B------:R-:W-:-:S02]  /*09f0*/  SEL R17, R18, RZ, !P1 ;  /* 0x000000ff12117207 */ /* 0x000fc40004800000 */
[----:B------:R-:W-:Y:S02]  /*0a00*/  @P2 FSEL R9, R33, R26, !P0 ;  /* 0x0000001a21092208 */ /* 0x000fe40004000000 */
[----:B------:R-:W-:Y:S02]  /*0a10*/  @P2 FSEL R10, R32, R25, !P0 ;  /* 0x00000019200a2208 */ /* 0x000fe40004000000 */
[----:B------:R-:W-:Y:S02]  /*0a20*/  @P2 FSEL R11, R35, R20, !P0 ;  /* 0x00000014230b2208 */ /* 0x000fe40004000000 */
[----:B------:R-:W-:Y:S02]  /*0a30*/  SEL R18, R19, RZ, !P1 ;  /* 0x000000ff13127207 */ /* 0x000fe40004800000 */
[----:B------:R-:W-:Y:S02]  /*0a40*/  FSEL R3, R3, R8, !P1 ;  /* 0x0000000803037208 */ /* 0x000fe40004800000 */
[----:B------:R-:W-:-:S02]  /*0a50*/  FSEL R16, R16, R9, !P1 ;  /* 0x0000000910107208 */ /* 0x000fc40004800000 */
[----:B------:R-:W-:Y:S02]  /*0a60*/  FSEL R17, R17, R10, !P1 ;  /* 0x0000000a11117208 */ /* 0x000fe40004800000 */
[----:B------:R-:W-:Y:S01]  /*0a70*/  FSEL R18, R18, R11, !P1 ;  /* 0x0000000b12127208 */ /* 0x000fe20004800000 */
[----:B-1----:R-:W-:-:S04]  /*0a80*/  IMAD.WIDE R12, R2, 0x4, R12 ;  /* 0x00000004020c7825 */ /* 0x002fc800078e020c */
[----:B----4-:R-:W-:Y:S01]  /*0a90*/  FADD R8, R4, R3 ;  /* 0x0000000304087221 */ /* 0x010fe20000000000 */
[----:B------:R-:W-:Y:S01]  /*0aa0*/  FADD R9, R5, R16 ;  /* 0x0000001005097221 */ /* 0x000fe20000000000 */
[----:B------:R-:W-:Y:S01]  /*0ab0*/  FADD R10, R6, R17 ;  /* 0x00000011060a7221 */ /* 0x000fe20000000000 */
[----:B------:R-:W-:Y:S01]  /*0ac0*/  FADD R11, R7, R18 ;  /* 0x00000012070b7221 */ /* 0x000fe20000000000 */
[----:B--2---:R-:W-:-:S04]  /*0ad0*/  IMAD.WIDE R14, R0, 0x4, R14 ;  /* 0x00000004000e7825 */ /* 0x004fc800078e020e */
[----:B------:R-:W-:Y:S04]  /*0ae0*/  STG.E.128 desc[UR4][R12.64], R8 ;  /* 0x000000080c007986 */ /* 0x000fe8000c101d04 */
[----:B------:R-:W-:Y:S01]  /*0af0*/  STG.E.128 desc[UR4][R14.64], R4 ;  /* 0x000000040e007986 */ /* 0x000fe2000c101d04 */
[----:B------:R-:W-:Y:S05]  /*0b00*/  EXIT ;  /* 0x000000000000794d */ /* 0x000fea0003800000 */
.L_x_0:
[----:B------:R-:W-:-:S00]  /*0b10*/  BRA `(.L_x_0) ;  /* 0xfffffffc00fc7947 */ /* 0x000fc0000383ffff */
[----:B------:R-:W-:-:S00]  /*0b20*/  NOP ;  /* 0x0000000000007918 */ /* 0x000fc00000000000 */
        /* <DEDUP_REMOVED lines=13> */
.L_x_1:


//--------------------- .nv.constant0.triton_poi_fused_add_cat_6 --------------------------
	.section	.nv.constant0.triton_poi_fused_add_cat_6,"a",@progbits
	.sectionflags	@""
	.align	4
.nv.constant0.triton_poi_fused_add_cat_6:
	.zero		596
